//
// Generated by NVIDIA NVVM Compiler
//
// Compiler Build ID: CL-36424714
// Cuda compilation tools, release 13.0, V13.0.88
// Based on NVVM 20.0.0
//

.version 9.0
.target sm_100
.address_size 64

	// .globl	_Z14local_variancePKhPfii

.visible .entry _Z14local_variancePKhPfii(
	.param .u64 .ptr .align 1 _Z14local_variancePKhPfii_param_0,
	.param .u64 .ptr .align 1 _Z14local_variancePKhPfii_param_1,
	.param .u32 _Z14local_variancePKhPfii_param_2,
	.param .u32 _Z14local_variancePKhPfii_param_3
)
{
	.reg .pred 	%p<32>;
	.reg .b16 	%rs<4>;
	.reg .b32 	%r<50>;
	.reg .b32 	%f<43>;
	.reg .b64 	%rd<23>;

	ld.param.u64 	%rd7, [_Z14local_variancePKhPfii_param_0];
	ld.param.u64 	%rd6, [_Z14local_variancePKhPfii_param_1];
	ld.param.u32 	%r19, [_Z14local_variancePKhPfii_param_2];
	ld.param.u32 	%r20, [_Z14local_variancePKhPfii_param_3];
	cvta.to.global.u64 	%rd1, %rd7;
	mov.u32 	%r21, %ctaid.y;
	mov.u32 	%r22, %ntid.y;
	mov.u32 	%r23, %tid.y;
	mad.lo.s32 	%r1, %r21, %r22, %r23;
	mov.u32 	%r24, %ctaid.x;
	mov.u32 	%r25, %ntid.x;
	mov.u32 	%r26, %tid.x;
	mad.lo.s32 	%r2, %r24, %r25, %r26;
	setp.ge.s32 	%p3, %r1, %r19;
	setp.ge.s32 	%p4, %r2, %r20;
	or.pred  	%p5, %p3, %p4;
	@%p5 bra 	$L__BB0_20;
	setp.eq.s32 	%p6, %r1, 0;
	add.s32 	%r28, %r1, -1;
	mul.lo.s32 	%r3, %r28, %r20;
	setp.lt.s32 	%p7, %r2, 1;
	cvt.s64.s32 	%rd8, %r3;
	cvt.s64.s32 	%rd2, %r2;
	add.s64 	%rd9, %rd2, %rd8;
	add.s64 	%rd3, %rd1, %rd9;
	mov.b32 	%r44, 0;
	or.pred  	%p8, %p6, %p7;
	@%p8 bra 	$L__BB0_3;
	ld.global.u8 	%r44, [%rd3+-1];
$L__BB0_3:
	setp.eq.s32 	%p9, %r1, 0;
	setp.lt.s32 	%p10, %r2, 0;
	mov.b32 	%r45, 0;
	or.pred  	%p11, %p9, %p10;
	@%p11 bra 	$L__BB0_5;
	add.s32 	%r30, %r2, %r3;
	cvt.s64.s32 	%rd10, %r30;
	add.s64 	%rd11, %rd1, %rd10;
	ld.global.u8 	%r45, [%rd11];
$L__BB0_5:
	setp.eq.s32 	%p12, %r1, 0;
	add.s32 	%r32, %r2, 1;
	setp.gt.s32 	%p13, %r2, -2;
	setp.lt.s32 	%p14, %r32, %r20;
	and.pred  	%p1, %p13, %p14;
	not.pred 	%p16, %p1;
	mov.b32 	%r46, 0;
	or.pred  	%p17, %p12, %p16;
	@%p17 bra 	$L__BB0_7;
	ld.global.u8 	%r46, [%rd3+1];
$L__BB0_7:
	setp.gt.s32 	%p18, %r2, 0;
	mul.lo.s32 	%r10, %r1, %r20;
	setp.le.s32 	%p19, %r2, %r20;
	and.pred  	%p2, %p18, %p19;
	cvt.s64.s32 	%rd12, %r10;
	add.s64 	%rd13, %rd2, %rd12;
	add.s64 	%rd4, %rd1, %rd13;
	mov.b32 	%r47, 0;
	not.pred 	%p20, %p2;
	@%p20 bra 	$L__BB0_9;
	ld.global.u8 	%r47, [%rd4+-1];
$L__BB0_9:
	setp.lt.s32 	%p21, %r2, 0;
	mov.b32 	%r48, 0;
	@%p21 bra 	$L__BB0_11;
	add.s32 	%r35, %r2, %r10;
	cvt.s64.s32 	%rd14, %r35;
	add.s64 	%rd15, %rd1, %rd14;
	ld.global.u8 	%r48, [%rd15];
$L__BB0_11:
	mov.b32 	%r49, 0;
	@%p16 bra 	$L__BB0_13;
	ld.global.u8 	%r49, [%rd4+1];
$L__BB0_13:
	add.s32 	%r17, %r1, 1;
	setp.ge.u32 	%p23, %r17, %r19;
	add.s32 	%r18, %r10, %r20;
	cvt.s64.s32 	%rd16, %r18;
	add.s64 	%rd17, %rd2, %rd16;
	add.s64 	%rd5, %rd1, %rd17;
	mov.f32 	%f40, 0f00000000;
	or.pred  	%p25, %p23, %p20;
	@%p25 bra 	$L__BB0_15;
	ld.global.u8 	%rs1, [%rd5+-1];
	cvt.rn.f32.u16 	%f40, %rs1;
$L__BB0_15:
	setp.ge.u32 	%p26, %r17, %r19;
	setp.lt.s32 	%p27, %r2, 0;
	mov.f32 	%f41, 0f00000000;
	or.pred  	%p28, %p26, %p27;
	@%p28 bra 	$L__BB0_17;
	add.s32 	%r37, %r2, %r18;
	cvt.s64.s32 	%rd18, %r37;
	add.s64 	%rd19, %rd1, %rd18;
	ld.global.u8 	%rs2, [%rd19];
	cvt.rn.f32.u16 	%f41, %rs2;
$L__BB0_17:
	setp.ge.u32 	%p29, %r17, %r19;
	mov.f32 	%f42, 0f00000000;
	or.pred  	%p31, %p29, %p16;
	@%p31 bra 	$L__BB0_19;
	ld.global.u8 	%rs3, [%rd5+1];
	cvt.rn.f32.u16 	%f42, %rs3;
$L__BB0_19:
	add.s32 	%r38, %r44, %r45;
	add.s32 	%r39, %r38, %r46;
	add.s32 	%r40, %r39, %r47;
	add.s32 	%r41, %r40, %r48;
	add.s32 	%r42, %r41, %r49;
	cvt.rn.f32.u32 	%f10, %r42;
	add.f32 	%f11, %f40, %f10;
	add.f32 	%f12, %f11, %f41;
	add.f32 	%f13, %f12, %f42;
	div.rn.f32 	%f14, %f13, 0f41100000;
	cvt.rn.f32.u32 	%f15, %r44;
	sub.f32 	%f16, %f15, %f14;
	fma.rn.f32 	%f17, %f16, %f16, 0f00000000;
	cvt.rn.f32.u32 	%f18, %r45;
	sub.f32 	%f19, %f18, %f14;
	fma.rn.f32 	%f20, %f19, %f19, %f17;
	cvt.rn.f32.u32 	%f21, %r46;
	sub.f32 	%f22, %f21, %f14;
	fma.rn.f32 	%f23, %f22, %f22, %f20;
	cvt.rn.f32.u32 	%f24, %r47;
	sub.f32 	%f25, %f24, %f14;
	fma.rn.f32 	%f26, %f25, %f25, %f23;
	cvt.rn.f32.u32 	%f27, %r48;
	sub.f32 	%f28, %f27, %f14;
	fma.rn.f32 	%f29, %f28, %f28, %f26;
	cvt.rn.f32.u32 	%f30, %r49;
	sub.f32 	%f31, %f30, %f14;
	fma.rn.f32 	%f32, %f31, %f31, %f29;
	sub.f32 	%f33, %f40, %f14;
	fma.rn.f32 	%f34, %f33, %f33, %f32;
	sub.f32 	%f35, %f41, %f14;
	fma.rn.f32 	%f36, %f35, %f35, %f34;
	sub.f32 	%f37, %f42, %f14;
	fma.rn.f32 	%f38, %f37, %f37, %f36;
	div.rn.f32 	%f39, %f38, 0f41100000;
	add.s32 	%r43, %r10, %r2;
	cvta.to.global.u64 	%rd20, %rd6;
	mul.wide.s32 	%rd21, %r43, 4;
	add.s64 	%rd22, %rd20, %rd21;
	st.global.f32 	[%rd22], %f39;
$L__BB0_20:
	ret;

}


// ===== COMPILED SASS (sm_100) =====

	.target	sm_100

	.elftype	@"ET_EXEC"


//--------------------- .note.nv.tkinfo           --------------------------
	.section	.note.nv.tkinfo,"",@"SHT_NOTE"
	.sectionflags	@"SHF_NOTE_NV_TKINFO"
	.tkinfo
        /*0018*/ 	.word	0x00000002
        /*0030*/ 	.string	""
        /*0030*/ 	.string	"ptxas"
        /*0030*/ 	.string	"Cuda compilation tools, release 13.0, V13.0.88"
        /*0030*/ 	.string	"Build cuda_13.0.r13.0/compiler.36424714_0"
        /*0030*/ 	.string	"-arch sm_100 -m 64 "



//--------------------- .note.nv.cuinfo           --------------------------
	.section	.note.nv.cuinfo,"",@"SHT_NOTE"
	.sectionflags	@"SHF_NOTE_NV_CUINFO"
        /*0018*/ 	.short	0x0002
        /*001a*/ 	.short	0x0064
        /*001c*/ 	.short	0x0082
	.zero		2


//--------------------- .nv.info                  --------------------------
	.section	.nv.info,"",@"SHT_CUDA_INFO"
	.align	4


	//----- nvinfo : EIATTR_REGCOUNT
	.align		4
        /*0000*/ 	.byte	0x04, 0x2f
        /*0002*/ 	.short	(.L_1 - .L_0)
	.align		4
.L_0:
        /*0004*/ 	.word	index@(_Z14local_variancePKhPfii)
        /*0008*/ 	.word	0x0000001a


	//----- nvinfo : EIATTR_FRAME_SIZE
	.align		4
.L_1:
        /*000c*/ 	.byte	0x04, 0x11
        /*000e*/ 	.short	(.L_3 - .L_2)
	.align		4
.L_2:
        /*0010*/ 	.word	index@($__internal_0_$__cuda_sm3x_div_rn_noftz_f32_slowpath)
        /*0014*/ 	.word	0x00000000


	//----- nvinfo : EIATTR_FRAME_SIZE
	.align		4
.L_3:
        /*0018*/ 	.byte	0x04, 0x11
        /*001a*/ 	.short	(.L_5 - .L_4)
	.align		4
.L_4:
        /*001c*/ 	.word	index@(_Z14local_variancePKhPfii)
        /*0020*/ 	.word	0x00000000


	//----- nvinfo : EIATTR_MIN_STACK_SIZE
	.align		4
.L_5:
        /*0024*/ 	.byte	0x04, 0x12
        /*0026*/ 	.short	(.L_7 - .L_6)
	.align		4
.L_6:
        /*0028*/ 	.word	index@(_Z14local_variancePKhPfii)
        /*002c*/ 	.word	0x00000000
.L_7:


//--------------------- .nv.compat                --------------------------
	.section	.nv.compat,"",@"SHT_CUDA_COMPAT_INFO"
	.align	4
        /*0000*/ 	.byte	0x02, 0x09, 0x00, 0x00, 0x02, 0x02, 0x01, 0x00, 0x02, 0x05, 0x05, 0x00, 0x03, 0x07, 0x01, 0x01
        /*0010*/ 	.byte	0x02, 0x03, 0x00, 0x00, 0x02, 0x06, 0x01, 0x00, 0x04, 0x0b, 0x08, 0x00, 0x01, 0x00, 0x00, 0x00
        /*0020*/ 	.byte	0x00, 0x00, 0x00, 0x00


//--------------------- .nv.info._Z14local_variancePKhPfii --------------------------
	.section	.nv.info._Z14local_variancePKhPfii,"",@"SHT_CUDA_INFO"
	.sectionflags	@""
	.align	4


	//----- nvinfo : EIATTR_CUDA_API_VERSION
	.align		4
        /*0000*/ 	.byte	0x04, 0x37
        /*0002*/ 	.short	(.L_9 - .L_8)
.L_8:
        /*0004*/ 	.word	0x00000082


	//----- nvinfo : EIATTR_KPARAM_INFO
	.align		4
.L_9:
        /*0008*/ 	.byte	0x04, 0x17
        /*000a*/ 	.short	(.L_11 - .L_10)
.L_10:
        /*000c*/ 	.word	0x00000000
        /*0010*/ 	.short	0x0003
        /*0012*/ 	.short	0x0014
        /*0014*/ 	.byte	0x00, 0xf0, 0x11, 0x00


	//----- nvinfo : EIATTR_KPARAM_INFO
	.align		4
.L_11:
        /*0018*/ 	.byte	0x04, 0x17
        /*001a*/ 	.short	(.L_13 - .L_12)
.L_12:
        /*001c*/ 	.word	0x00000000
        /*0020*/ 	.short	0x0002
        /*0022*/ 	.short	0x0010
        /*0024*/ 	.byte	0x00, 0xf0, 0x11, 0x00


	//----- nvinfo : EIATTR_KPARAM_INFO
	.align		4
.L_13:
        /*0028*/ 	.byte	0x04, 0x17
        /*002a*/ 	.short	(.L_15 - .L_14)
.L_14:
        /*002c*/ 	.word	0x00000000
        /*0030*/ 	.short	0x0001
        /*0032*/ 	.short	0x0008
        /*0034*/ 	.byte	0x00, 0xf5, 0x21, 0x00


	//----- nvinfo : EIATTR_KPARAM_INFO
	.align		4
.L_15:
        /*0038*/ 	.byte	0x04, 0x17
        /*003a*/ 	.short	(.L_17 - .L_16)
.L_16:
        /*003c*/ 	.word	0x00000000
        /*0040*/ 	.short	0x0000
        /*0042*/ 	.short	0x0000
        /*0044*/ 	.byte	0x00, 0xf5, 0x21, 0x00


	//----- nvinfo : EIATTR_SPARSE_MMA_MASK
	.align		4
.L_17:
        /*0048*/ 	.byte	0x03, 0x50
        /*004a*/ 	.short	0x0000


	//----- nvinfo : EIATTR_MAXREG_COUNT
	.align		4
        /*004c*/ 	.byte	0x03, 0x1b
        /*004e*/ 	.short	0x00ff


	//----- nvinfo : EIATTR_MERCURY_ISA_VERSION
	.align		4
        /*0050*/ 	.byte	0x03, 0x5f
        /*0052*/ 	.short	0x0101


	//----- nvinfo : EIATTR_VRC_CTA_INIT_COUNT
	.align		4
        /*0054*/ 	.byte	0x02, 0x4a
	.zero		1
	.zero		1


	//----- nvinfo : EIATTR_EXIT_INSTR_OFFSETS
	.align		4
        /*0058*/ 	.byte	0x04, 0x1c
        /*005a*/ 	.short	(.L_19 - .L_18)


	//   ....[0]....
.L_18:
        /*005c*/ 	.word	0x000000c0


	//   ....[1]....
        /*0060*/ 	.word	0x00000860


	//----- nvinfo : EIATTR_CRS_STACK_SIZE
	.align		4
.L_19:
        /*0064*/ 	.byte	0x04, 0x1e
        /*0066*/ 	.short	(.L_21 - .L_20)
.L_20:
        /*0068*/ 	.word	0x00000000


	//----- nvinfo : EIATTR_CBANK_PARAM_SIZE
	.align		4
.L_21:
        /*006c*/ 	.byte	0x03, 0x19
        /*006e*/ 	.short	0x0018


	//----- nvinfo : EIATTR_PARAM_CBANK
	.align		4
        /*0070*/ 	.byte	0x04, 0x0a
        /*0072*/ 	.short	(.L_23 - .L_22)
	.align		4
.L_22:
        /*0074*/ 	.word	index@(.nv.constant0._Z14local_variancePKhPfii)
        /*0078*/ 	.short	0x0380
        /*007a*/ 	.short	0x0018


	//----- nvinfo : EIATTR_SW_WAR
	.align		4
.L_23:
        /*007c*/ 	.byte	0x04, 0x36
        /*007e*/ 	.short	(.L_25 - .L_24)
.L_24:
        /*0080*/ 	.word	0x00000008
.L_25:


//--------------------- .nv.callgraph             --------------------------
	.section	.nv.callgraph,"",@"SHT_CUDA_CALLGRAPH"
	.align	4
	.sectionentsize	8
	.align		4
        /*0000*/ 	.word	0x00000000
	.align		4
        /*0004*/ 	.word	0xffffffff
	.align		4
        /*0008*/ 	.word	0x00000000
	.align		4
        /*000c*/ 	.word	0xfffffffe
	.align		4
        /*0010*/ 	.word	0x00000000
	.align		4
        /*0014*/ 	.word	0xfffffffd
	.align		4
        /*0018*/ 	.word	0x00000000
	.align		4
        /*001c*/ 	.word	0xfffffffc


//--------------------- .text._Z14local_variancePKhPfii --------------------------
	.section	.text._Z14local_variancePKhPfii,"ax",@progbits
	.align	128
        .global         _Z14local_variancePKhPfii
        .type           _Z14local_variancePKhPfii,@function
        .size           _Z14local_variancePKhPfii,(.L_x_16 - _Z14local_variancePKhPfii)
        .other          _Z14local_variancePKhPfii,@"STO_CUDA_ENTRY STV_DEFAULT"
_Z14local_variancePKhPfii:
.text._Z14local_variancePKhPfii:
[----:B------:R-:W-:Y:S01]  /*0000*/  LDC R1, c[0x0][0x37c] ;  /* 0x0000df00ff017b82 */ /* 0x000fe20000000800 */
[----:B------:R-:W0:Y:S07]  /*0010*/  S2R R0, SR_TID.X ;  /* 0x0000000000007919 */ /* 0x000e2e0000002100 */
[----:B------:R-:W1:Y:S01]  /*0020*/  LDC R2, c[0x0][0x364] ;  /* 0x0000d900ff027b82 */ /* 0x000e620000000800 */
[----:B------:R-:W2:Y:S01]  /*0030*/  LDCU.64 UR6, c[0x0][0x390] ;  /* 0x00007200ff0677ac */ /* 0x000ea20008000a00 */
[----:B------:R-:W1:Y:S06]  /*0040*/  S2R R3, SR_TID.Y ;  /* 0x0000000000037919 */ /* 0x000e6c0000002200 */
[----:B------:R-:W0:Y:S08]  /*0050*/  S2UR UR5, SR_CTAID.X ;  /* 0x00000000000579c3 */ /* 0x000e300000002500 */
[----:B------:R-:W0:Y:S08]  /*0060*/  LDC R5, c[0x0][0x360] ;  /* 0x0000d800ff057b82 */ /* 0x000e300000000800 */
[----:B------:R-:W1:Y:S01]  /*0070*/  S2UR UR4, SR_CTAID.Y ;  /* 0x00000000000479c3 */ /* 0x000e620000002600 */
[----:B0-----:R-:W-:-:S05]  /*0080*/  IMAD R5, R5, UR5, R0 ;  /* 0x0000000505057c24 */ /* 0x001fca000f8e0200 */
[----:B--2---:R-:W-:Y:S01]  /*0090*/  ISETP.GE.AND P0, PT, R5, UR7, PT ;  /* 0x0000000705007c0c */ /* 0x004fe2000bf06270 */
[----:B-1----:R-:W-:-:S05]  /*00a0*/  IMAD R2, R2, UR4, R3 ;  /* 0x0000000402027c24 */ /* 0x002fca000f8e0203 */
[----:B------:R-:W-:-:S13]  /*00b0*/  ISETP.GE.OR P0, PT, R2, UR6, P0 ;  /* 0x0000000602007c0c */ /* 0x000fda0008706670 */
[----:B------:R-:W-:Y:S05]  /*00c0*/  @P0 EXIT ;  /* 0x000000000000094d */ /* 0x000fea0003800000 */
[----:B------:R-:W0:Y:S01]  /*00d0*/  LDCU.64 UR8, c[0x0][0x380] ;  /* 0x00007000ff0877ac */ /* 0x000e220008000a00 */
[C---:B------:R-:W-:Y:S01]  /*00e0*/  ISETP.GE.AND P2, PT, R5.reuse, RZ, PT ;  /* 0x000000ff0500720c */ /* 0x040fe20003f46270 */
[C---:B------:R-:W-:Y:S01]  /*00f0*/  VIADD R3, R5.reuse, 0x1 ;  /* 0x0000000105037836 */ /* 0x040fe20000000000 */
[----:B------:R-:W-:Y:S01]  /*0100*/  ISETP.GE.AND P1, PT, R5, 0x1, PT ;  /* 0x000000010500780c */ /* 0x000fe20003f26270 */
[C---:B------:R-:W-:Y:S01]  /*0110*/  VIADD R0, R2.reuse, 0xffffffff ;  /* 0xffffffff02007836 */ /* 0x040fe20000000000 */
[----:B------:R-:W-:Y:S01]  /*0120*/  ISETP.EQ.OR P3, PT, R2, RZ, !P2 ;  /* 0x000000ff0200720c */ /* 0x000fe20005762670 */
[----:B------:R-:W1:Y:S01]  /*0130*/  LDCU.64 UR4, c[0x0][0x358] ;  /* 0x00006b00ff0477ac */ /* 0x000e620008000a00 */
[----:B------:R-:W-:Y:S01]  /*0140*/  ISETP.GE.AND P0, PT, R3, UR7, PT ;  /* 0x0000000703007c0c */ /* 0x000fe2000bf06270 */
[----:B------:R-:W-:Y:S01]  /*0150*/  IMAD R4, R0, UR7, RZ ;  /* 0x0000000700047c24 */ /* 0x000fe2000f8e02ff */
[----:B------:R-:W-:Y:S01]  /*0160*/  ISETP.EQ.OR P1, PT, R2, RZ, !P1 ;  /* 0x000000ff0200720c */ /* 0x000fe20004f22670 */
[----:B------:R-:W-:Y:S01]  /*0170*/  IMAD.MOV.U32 R10, RZ, RZ, RZ ;  /* 0x000000ffff0a7224 */ /* 0x000fe200078e00ff */
[----:B------:R-:W-:-:S02]  /*0180*/  ISETP.GT.AND P0, PT, R5, -0x2, !P0 ;  /* 0xfffffffe0500780c */ /* 0x000fc40004704270 */
[----:B------:R-:W-:Y:S02]  /*0190*/  CS2R R8, SRZ ;  /* 0x0000000000087805 */ /* 0x000fe4000001ff00 */
[--C-:B------:R-:W-:Y:S02]  /*01a0*/  SHF.R.S32.HI R3, RZ, 0x1f, R4.reuse ;  /* 0x0000001fff037819 */ /* 0x100fe40000011404 */
[----:B------:R-:W-:Y:S02]  /*01b0*/  SHF.R.S32.HI R0, RZ, 0x1f, R5 ;  /* 0x0000001fff007819 */ /* 0x000fe40000011405 */
[----:B------:R-:W-:Y:S02]  /*01c0*/  ISETP.EQ.OR P4, PT, R2, RZ, !P0 ;  /* 0x000000ff0200720c */ /* 0x000fe40004782670 */
[C-C-:B0-----:R-:W-:Y:S01]  /*01d0*/  IADD3 R14, P5, P6, R5.reuse, UR8, R4.reuse ;  /* 0x00000008050e7c10 */ /* 0x141fe2000febe004 */
[----:B------:R-:W-:-:S03]  /*01e0*/  @!P3 IMAD.IADD R4, R5, 0x1, R4 ;  /* 0x000000010504b824 */ /* 0x000fc600078e0204 */
[----:B------:R-:W-:Y:S02]  /*01f0*/  IADD3.X R15, PT, PT, R0, UR9, R3, P5, P6 ;  /* 0x00000009000f7c10 */ /* 0x000fe4000afec403 */
[----:B------:R-:W-:Y:S01]  /*0200*/  @!P3 IADD3 R16, P5, PT, R4, UR8, RZ ;  /* 0x000000080410bc10 */ /* 0x000fe2000ffbe0ff */
[C---:B------:R-:W-:Y:S02]  /*0210*/  VIADD R11, R2.reuse, 0x1 ;  /* 0x00000001020b7836 */ /* 0x040fe40000000000 */
[----:B------:R-:W-:Y:S01]  /*0220*/  IMAD R2, R2, UR7, RZ ;  /* 0x0000000702027c24 */ /* 0x000fe2000f8e02ff */
[----:B------:R-:W-:Y:S01]  /*0230*/  @!P3 LEA.HI.X.SX32 R17, R4, UR9, 0x1, P5 ;  /* 0x000000090411bc11 */ /* 0x000fe2000a8f0eff */
[----:B-1----:R-:W2:Y:S01]  /*0240*/  @!P1 LDG.E.U8 R10, desc[UR4][R14.64+-0x1] ;  /* 0xffffff040e0a9981 */ /* 0x002ea2000c1e1100 */
[C---:B------:R-:W-:Y:S01]  /*0250*/  ISETP.GT.AND P1, PT, R5.reuse, UR7, PT ;  /* 0x0000000705007c0c */ /* 0x040fe2000bf24270 */
[C-C-:B------:R-:W-:Y:S01]  /*0260*/  @P2 IMAD.IADD R3, R5.reuse, 0x1, R2.reuse ;  /* 0x0000000105032824 */ /* 0x140fe200078e0202 */
[--C-:B------:R-:W-:Y:S01]  /*0270*/  SHF.R.S32.HI R13, RZ, 0x1f, R2.reuse ;  /* 0x0000001fff0d7819 */ /* 0x100fe20000011402 */
[----:B------:R0:W2:Y:S01]  /*0280*/  @!P4 LDG.E.U8 R8, desc[UR4][R14.64+0x1] ;  /* 0x000001040e08c981 */ /* 0x0000a2000c1e1100 */
[----:B------:R-:W-:-:S03]  /*0290*/  IADD3 R12, P4, P5, R5, UR8, R2 ;  /* 0x00000008050c7c10 */ /* 0x000fc6000fd9e002 */
[----:B------:R1:W2:Y:S01]  /*02a0*/  @!P3 LDG.E.U8 R9, desc[UR4][R16.64] ;  /* 0x000000041009b981 */ /* 0x0002a2000c1e1100 */
[----:B------:R-:W-:Y:S02]  /*02b0*/  ISETP.GE.U32.OR P3, PT, R11, UR6, !P2 ;  /* 0x000000060b007c0c */ /* 0x000fe4000d766470 */
[----:B------:R-:W-:Y:S02]  /*02c0*/  CS2R R6, SRZ ;  /* 0x0000000000067805 */ /* 0x000fe4000001ff00 */
[----:B------:R-:W-:Y:S01]  /*02d0*/  ISETP.GT.AND P1, PT, R5, RZ, !P1 ;  /* 0x000000ff0500720c */ /* 0x000fe20004f24270 */
[----:B------:R-:W-:Y:S01]  /*02e0*/  IMAD.MOV.U32 R4, RZ, RZ, RZ ;  /* 0x000000ffff047224 */ /* 0x000fe200078e00ff */
[----:B------:R-:W-:Y:S02]  /*02f0*/  IADD3.X R13, PT, PT, R0, UR9, R13, P4, P5 ;  /* 0x00000009000d7c10 */ /* 0x000fe4000a7ea40d */
[----:B0-----:R-:W-:Y:S02]  /*0300*/  @P2 IADD3 R14, P5, PT, R3, UR8, RZ ;  /* 0x00000008030e2c10 */ /* 0x001fe4000ffbe0ff */
[----:B------:R-:W-:Y:S01]  /*0310*/  ISETP.GE.U32.OR P4, PT, R11, UR6, !P1 ;  /* 0x000000060b007c0c */ /* 0x000fe2000cf86470 */
[----:B-1----:R-:W-:Y:S01]  /*0320*/  VIADD R16, R2, UR7 ;  /* 0x0000000702107c36 */ /* 0x002fe20008000000 */
[----:B------:R-:W-:Y:S01]  /*0330*/  @P2 LEA.HI.X.SX32 R15, R3, UR9, 0x1, P5 ;  /* 0x00000009030f2c11 */ /* 0x000fe2000a8f0eff */
[----:B------:R-:W3:Y:S02]  /*0340*/  @P0 LDG.E.U8 R6, desc[UR4][R12.64+0x1] ;  /* 0x000001040c060981 */ /* 0x000ee4000c1e1100 */
[C-C-:B------:R-:W-:Y:S01]  /*0350*/  @!P3 IMAD.IADD R19, R5.reuse, 0x1, R16.reuse ;  /* 0x000000010513b824 */ /* 0x140fe200078e0210 */
[--C-:B------:R-:W-:Y:S01]  /*0360*/  SHF.R.S32.HI R17, RZ, 0x1f, R16.reuse ;  /* 0x0000001fff117819 */ /* 0x100fe20000011410 */
[----:B------:R-:W4:Y:S01]  /*0370*/  @P1 LDG.E.U8 R7, desc[UR4][R12.64+-0x1] ;  /* 0xffffff040c071981 */ /* 0x000f22000c1e1100 */
[----:B------:R-:W-:-:S02]  /*0380*/  IADD3 R16, P5, P6, R5, UR8, R16 ;  /* 0x0000000805107c10 */ /* 0x000fc4000febe010 */
[----:B------:R-:W-:Y:S01]  /*0390*/  @!P3 IADD3 R18, P1, PT, R19, UR8, RZ ;  /* 0x000000081312bc10 */ /* 0x000fe2000ff3e0ff */
[----:B------:R0:W4:Y:S01]  /*03a0*/  @P2 LDG.E.U8 R4, desc[UR4][R14.64] ;  /* 0x000000040e042981 */ /* 0x000122000c1e1100 */
[----:B------:R-:W-:Y:S02]  /*03b0*/  IADD3.X R17, PT, PT, R0, UR9, R17, P5, P6 ;  /* 0x0000000900117c10 */ /* 0x000fe4000afec411 */
[----:B------:R-:W-:Y:S02]  /*03c0*/  ISETP.GE.U32.OR P2, PT, R11, UR6, !P0 ;  /* 0x000000060b007c0c */ /* 0x000fe4000c746470 */
[----:B------:R-:W-:Y:S01]  /*03d0*/  @!P3 LEA.HI.X.SX32 R19, R19, UR9, 0x1, P1 ;  /* 0x000000091313bc11 */ /* 0x000fe200088f0eff */
[----:B------:R-:W5:Y:S04]  /*03e0*/  @!P4 LDG.E.U8 R0, desc[UR4][R16.64+-0x1] ;  /* 0xffffff041000c981 */ /* 0x000f68000c1e1100 */
[----:B------:R-:W5:Y:S06]  /*03f0*/  @!P3 LDG.E.U8 R18, desc[UR4][R18.64] ;  /* 0x000000041212b981 */ /* 0x000f6c000c1e1100 */
[----:B------:R-:W5:Y:S01]  /*0400*/  @!P2 LDG.E.U8 R3, desc[UR4][R16.64+0x1] ;  /* 0x000001041003a981 */ /* 0x000f62000c1e1100 */
[----:B0-----:R-:W-:-:S02]  /*0410*/  IMAD.MOV.U32 R14, RZ, RZ, RZ ;  /* 0x000000ffff0e7224 */ /* 0x001fc400078e00ff */
[----:B------:R-:W-:Y:S02]  /*0420*/  IMAD.MOV.U32 R13, RZ, RZ, RZ ;  /* 0x000000ffff0d7224 */ /* 0x000fe400078e00ff */
[----:B------:R-:W-:Y:S01]  /*0430*/  IMAD.MOV.U32 R12, RZ, RZ, 0x41100000 ;  /* 0x41100000ff0c7424 */ /* 0x000fe200078e00ff */
[----:B------:R-:W-:Y:S01]  /*0440*/  BSSY.RECONVERGENT B0, `(.L_x_0) ;  /* 0x0000017000007945 */ /* 0x000fe20003800200 */
[----:B--2---:R-:W-:-:S04]  /*0450*/  IADD3 R11, PT, PT, R8, R10, R9 ;  /* 0x0000000a080b7210 */ /* 0x004fc80007ffe009 */
[----:B----4-:R-:W-:Y:S01]  /*0460*/  IADD3 R21, PT, PT, R4, R11, R7 ;  /* 0x0000000b04157210 */ /* 0x010fe20007ffe007 */
[----:B------:R-:W-:-:S04]  /*0470*/  IMAD.MOV.U32 R11, RZ, RZ, RZ ;  /* 0x000000ffff0b7224 */ /* 0x000fc800078e00ff */
[----:B---3--:R-:W-:Y:S01]  /*0480*/  IMAD.IADD R21, R21, 0x1, R6 ;  /* 0x0000000115157824 */ /* 0x008fe200078e0206 */
[----:B-----5:R-:W-:-:S04]  /*0490*/  @!P4 I2FP.F32.U32 R11, R0 ;  /* 0x00000000000bc245 */ /* 0x020fc80000201000 */
[----:B------:R-:W-:Y:S02]  /*04a0*/  I2FP.F32.U32 R0, R21 ;  /* 0x0000001500007245 */ /* 0x000fe40000201000 */
[----:B------:R-:W-:-:S03]  /*04b0*/  @!P3 I2FP.F32.U32 R14, R18 ;  /* 0x00000012000eb245 */ /* 0x000fc60000201000 */
[----:B------:R-:W-:Y:S01]  /*04c0*/  FADD R15, R0, R11 ;  /* 0x0000000b000f7221 */ /* 0x000fe20000000000 */
[----:B------:R-:W-:-:S03]  /*04d0*/  @!P2 I2FP.F32.U32 R13, R3 ;  /* 0x00000003000da245 */ /* 0x000fc60000201000 */
[----:B------:R-:W-:Y:S01]  /*04e0*/  FADD R0, R15, R14 ;  /* 0x0000000e0f007221 */ /* 0x000fe20000000000 */
[----:B------:R-:W-:-:S03]  /*04f0*/  IMAD.MOV.U32 R18, RZ, RZ, 0x3de38e39 ;  /* 0x3de38e39ff127424 */ /* 0x000fc600078e00ff */
[----:B------:R-:W-:Y:S01]  /*0500*/  FADD R3, R0, R13 ;  /* 0x0000000d00037221 */ /* 0x000fe20000000000 */
[----:B------:R-:W-:-:S03]  /*0510*/  FFMA R15, R18, -R12, 1 ;  /* 0x3f800000120f7423 */ /* 0x000fc6000000080c */
[----:B------:R-:W0:Y:S01]  /*0520*/  FCHK P0, R3, 9 ;  /* 0x4110000003007902 */ /* 0x000e220000000000 */
[----:B------:R-:W-:-:S04]  /*0530*/  FFMA R16, R15, R18, 0.11111111193895339966 ;  /* 0x3de38e390f107423 */ /* 0x000fc80000000012 */
[----:B------:R-:W-:-:S04]  /*0540*/  FFMA R0, R3, R16, RZ ;  /* 0x0000001003007223 */ /* 0x000fc800000000ff */
[----:B------:R-:W-:-:S04]  /*0550*/  FFMA R15, R0, -9, R3 ;  /* 0xc1100000000f7823 */ /* 0x000fc80000000003 */
[----:B------:R-:W-:Y:S01]  /*0560*/  FFMA R16, R16, R15, R0 ;  /* 0x0000000f10107223 */ /* 0x000fe20000000000 */
[----:B0-----:R-:W-:Y:S06]  /*0570*/  @!P0 BRA `(.L_x_1) ;  /* 0x00000000000c8947 */ /* 0x001fec0003800000 */
[----:B------:R-:W-:-:S07]  /*0580*/  MOV R16, 0x5a0 ;  /* 0x000005a000107802 */ /* 0x000fce0000000f00 */
[----:B------:R-:W-:Y:S05]  /*0590*/  CALL.REL.NOINC `($__internal_0_$__cuda_sm3x_div_rn_noftz_f32_slowpath) ;  /* 0x0000000000b47944 */ /* 0x000fea0003c00000 */
[----:B------:R-:W-:-:S07]  /*05a0*/  IMAD.MOV.U32 R16, RZ, RZ, R0 ;  /* 0x000000ffff107224 */ /* 0x000fce00078e0000 */
.L_x_1:
[----:B------:R-:W-:Y:S05]  /*05b0*/  BSYNC.RECONVERGENT B0 ;  /* 0x0000000000007941 */ /* 0x000fea0003800200 */
.L_x_0:
[----:B------:R-:W-:Y:S01]  /*05c0*/  I2FP.F32.U32 R3, R10 ;  /* 0x0000000a00037245 */ /* 0x000fe20000201000 */
[C---:B------:R-:W-:Y:S01]  /*05d0*/  FADD R11, -R16.reuse, R11 ;  /* 0x0000000b100b7221 */ /* 0x040fe20000000100 */
[----:B------:R-:W-:Y:S01]  /*05e0*/  I2FP.F32.U32 R9, R9 ;  /* 0x0000000900097245 */ /* 0x000fe20000201000 */
[----:B------:R-:W-:Y:S01]  /*05f0*/  FADD R13, -R16, R13 ;  /* 0x0000000d100d7221 */ /* 0x000fe20000000100 */
[----:B------:R-:W-:Y:S01]  /*0600*/  I2FP.F32.U32 R7, R7 ;  /* 0x0000000700077245 */ /* 0x000fe20000201000 */
[--C-:B------:R-:W-:Y:S01]  /*0610*/  FADD R0, R3, -R16.reuse ;  /* 0x8000001003007221 */ /* 0x100fe20000000000 */
[----:B------:R-:W-:Y:S01]  /*0620*/  I2FP.F32.U32 R3, R8 ;  /* 0x0000000800037245 */ /* 0x000fe20000201000 */
[--C-:B------:R-:W-:Y:S01]  /*0630*/  FADD R9, R9, -R16.reuse ;  /* 0x8000001009097221 */ /* 0x100fe20000000000 */
[----:B------:R-:W-:Y:S01]  /*0640*/  BSSY.RECONVERGENT B0, `(.L_x_2) ;  /* 0x000001d000007945 */ /* 0x000fe20003800200 */
[----:B------:R-:W-:Y:S01]  /*0650*/  FFMA R0, R0, R0, RZ ;  /* 0x0000000000007223 */ /* 0x000fe200000000ff */
[--C-:B------:R-:W-:Y:S01]  /*0660*/  FADD R7, R7, -R16.reuse ;  /* 0x8000001007077221 */ /* 0x100fe20000000000 */
[----:B------:R-:W-:-:S02]  /*0670*/  FADD R3, R3, -R16 ;  /* 0x8000001003037221 */ /* 0x000fc40000000000 */
[----:B------:R-:W-:Y:S01]  /*0680*/  FFMA R0, R9, R9, R0 ;  /* 0x0000000909007223 */ /* 0x000fe20000000000 */
[----:B------:R-:W-:-:S03]  /*0690*/  I2FP.F32.U32 R9, R4 ;  /* 0x0000000400097245 */ /* 0x000fc60000201000 */
[----:B------:R-:W-:Y:S01]  /*06a0*/  FFMA R0, R3, R3, R0 ;  /* 0x0000000303007223 */ /* 0x000fe20000000000 */
[----:B------:R-:W-:Y:S01]  /*06b0*/  I2FP.F32.U32 R3, R6 ;  /* 0x0000000600037245 */ /* 0x000fe20000201000 */
[----:B------:R-:W-:Y:S02]  /*06c0*/  FADD R9, R9, -R16 ;  /* 0x8000001009097221 */ /* 0x000fe40000000000 */
[----:B------:R-:W-:Y:S01]  /*06d0*/  FFMA R0, R7, R7, R0 ;  /* 0x0000000707007223 */ /* 0x000fe20000000000 */
[----:B------:R-:W-:Y:S02]  /*06e0*/  IMAD.MOV.U32 R7, RZ, RZ, 0x3de38e39 ;  /* 0x3de38e39ff077424 */ /* 0x000fe400078e00ff */
[----:B------:R-:W-:Y:S01]  /*06f0*/  FADD R3, R3, -R16 ;  /* 0x8000001003037221 */ /* 0x000fe20000000000 */
[----:B------:R-:W-:Y:S01]  /*0700*/  FFMA R0, R9, R9, R0 ;  /* 0x0000000909007223 */ /* 0x000fe20000000000 */
[----:B------:R-:W-:-:S03]  /*0710*/  FFMA R4, R7, -R12, 1 ;  /* 0x3f80000007047423 */ /* 0x000fc6000000080c */
[----:B------:R-:W-:Y:S01]  /*0720*/  FFMA R0, R3, R3, R0 ;  /* 0x0000000303007223 */ /* 0x000fe20000000000 */
[----:B------:R-:W-:-:S03]  /*0730*/  FADD R3, -R16, R14 ;  /* 0x0000000e10037221 */ /* 0x000fc60000000100 */
[----:B------:R-:W-:-:S04]  /*0740*/  FFMA R0, R11, R11, R0 ;  /* 0x0000000b0b007223 */ /* 0x000fc80000000000 */
[----:B------:R-:W-:-:S04]  /*0750*/  FFMA R0, R3, R3, R0 ;  /* 0x0000000303007223 */ /* 0x000fc80000000000 */
[----:B------:R-:W-:Y:S01]  /*0760*/  FFMA R6, R13, R13, R0 ;  /* 0x0000000d0d067223 */ /* 0x000fe20000000000 */
[----:B------:R-:W-:-:S03]  /*0770*/  FFMA R0, R4, R7, 0.11111111193895339966 ;  /* 0x3de38e3904007423 */ /* 0x000fc60000000007 */
[----:B------:R-:W0:Y:S01]  /*0780*/  FCHK P0, R6, 9 ;  /* 0x4110000006007902 */ /* 0x000e220000000000 */
[----:B------:R-:W-:-:S04]  /*0790*/  FFMA R3, R0, R6, RZ ;  /* 0x0000000600037223 */ /* 0x000fc800000000ff */
[----:B------:R-:W-:-:S04]  /*07a0*/  FFMA R4, R3, -9, R6 ;  /* 0xc110000003047823 */ /* 0x000fc80000000006 */
[----:B------:R-:W-:Y:S01]  /*07b0*/  FFMA R9, R0, R4, R3 ;  /* 0x0000000400097223 */ /* 0x000fe20000000003 */
[----:B0-----:R-:W-:Y:S06]  /*07c0*/  @!P0 BRA `(.L_x_3) ;  /* 0x0000000000108947 */ /* 0x001fec0003800000 */
[----:B------:R-:W-:Y:S01]  /*07d0*/  IMAD.MOV.U32 R3, RZ, RZ, R6 ;  /* 0x000000ffff037224 */ /* 0x000fe200078e0006 */
[----:B------:R-:W-:-:S07]  /*07e0*/  MOV R16, 0x800 ;  /* 0x0000080000107802 */ /* 0x000fce0000000f00 */
[----:B------:R-:W-:Y:S05]  /*07f0*/  CALL.REL.NOINC `($__internal_0_$__cuda_sm3x_div_rn_noftz_f32_slowpath) ;  /* 0x00000000001c7944 */ /* 0x000fea0003c00000 */
[----:B------:R-:W-:-:S07]  /*0800*/  IMAD.MOV.U32 R9, RZ, RZ, R0 ;  /* 0x000000ffff097224 */ /* 0x000fce00078e0000 */
.L_x_3:
[----:B------:R-:W-:Y:S05]  /*0810*/  BSYNC.RECONVERGENT B0 ;  /* 0x0000000000007941 */ /* 0x000fea0003800200 */
.L_x_2:
[----:B------:R-:W0:Y:S01]  /*0820*/  LDC.64 R6, c[0x0][0x388] ;  /* 0x0000e200ff067b82 */ /* 0x000e220000000a00 */
[----:B------:R-:W-:-:S04]  /*0830*/  IMAD.IADD R3, R5, 0x1, R2 ;  /* 0x0000000105037824 */ /* 0x000fc800078e0202 */
[----:B0-----:R-:W-:-:S05]  /*0840*/  IMAD.WIDE R2, R3, 0x4, R6 ;  /* 0x0000000403027825 */ /* 0x001fca00078e0206 */
[----:B------:R-:W-:Y:S01]  /*0850*/  STG.E desc[UR4][R2.64], R9 ;  /* 0x0000000902007986 */ /* 0x000fe2000c101904 */
[----:B------:R-:W-:Y:S05]  /*0860*/  EXIT ;  /* 0x000000000000794d */ /* 0x000fea0003800000 */
        .weak           $__internal_0_$__cuda_sm3x_div_rn_noftz_f32_slowpath
        .type           $__internal_0_$__cuda_sm3x_div_rn_noftz_f32_slowpath,@function
        .size           $__internal_0_$__cuda_sm3x_div_rn_noftz_f32_slowpath,(.L_x_16 - $__internal_0_$__cuda_sm3x_div_rn_noftz_f32_slowpath)
$__internal_0_$__cuda_sm3x_div_rn_noftz_f32_slowpath:
[----:B------:R-:W-:Y:S01]  /*0870*/  SHF.R.U32.HI R15, RZ, 0x17, R12 ;  /* 0x00000017ff0f7819 */ /* 0x000fe2000001160c */
[----:B------:R-:W-:Y:S01]  /*0880*/  BSSY.RECONVERGENT B1, `(.L_x_4) ;  /* 0x0000064000017945 */ /* 0x000fe20003800200 */
[----:B------:R-:W-:Y:S01]  /*0890*/  SHF.R.U32.HI R0, RZ, 0x17, R3 ;  /* 0x00000017ff007819 */ /* 0x000fe20000011603 */
[----:B------:R-:W-:Y:S01]  /*08a0*/  IMAD.MOV.U32 R18, RZ, RZ, 0x41100000 ;  /* 0x41100000ff127424 */ /* 0x000fe200078e00ff */
[----:B------:R-:W-:Y:S02]  /*08b0*/  LOP3.LUT R15, R15, 0xff, RZ, 0xc0, !PT ;  /* 0x000000ff0f0f7812 */ /* 0x000fe400078ec0ff */
[----:B------:R-:W-:-:S03]  /*08c0*/  LOP3.LUT R20, R0, 0xff, RZ, 0xc0, !PT ;  /* 0x000000ff00147812 */ /* 0x000fc600078ec0ff */
[----:B------:R-:W-:Y:S02]  /*08d0*/  VIADD R19, R15, 0xffffffff ;  /* 0xffffffff0f137836 */ /* 0x000fe40000000000 */
[----:B------:R-:W-:-:S03]  /*08e0*/  VIADD R21, R20, 0xffffffff ;  /* 0xffffffff14157836 */ /* 0x000fc60000000000 */
[----:B------:R-:W-:-:S04]  /*08f0*/  ISETP.GT.U32.AND P0, PT, R19, 0xfd, PT ;  /* 0x000000fd1300780c */ /* 0x000fc80003f04070 */
[----:B------:R-:W-:-:S13]  /*0900*/  ISETP.GT.U32.OR P0, PT, R21, 0xfd, P0 ;  /* 0x000000fd1500780c */ /* 0x000fda0000704470 */
[----:B------:R-:W-:Y:S01]  /*0910*/  @!P0 IMAD.MOV.U32 R17, RZ, RZ, RZ ;  /* 0x000000ffff118224 */ /* 0x000fe200078e00ff */
[----:B------:R-:W-:Y:S06]  /*0920*/  @!P0 BRA `(.L_x_5) ;  /* 0x0000000000608947 */ /* 0x000fec0003800000 */
[----:B------:R-:W-:Y:S01]  /*0930*/  IMAD.MOV.U32 R0, RZ, RZ, 0x41100000 ;  /* 0x41100000ff007424 */ /* 0x000fe200078e00ff */
[----:B------:R-:W-:-:S04]  /*0940*/  FSETP.GTU.FTZ.AND P0, PT, |R3|, +INF , PT ;  /* 0x7f8000000300780b */ /* 0x000fc80003f1c200 */
[----:B------:R-:W-:-:S04]  /*0950*/  FSETP.GTU.FTZ.AND P1, PT, |R0|, +INF , PT ;  /* 0x7f8000000000780b */ /* 0x000fc80003f3c200 */
[----:B------:R-:W-:-:S13]  /*0960*/  PLOP3.LUT P0, PT, P0, P1, PT, 0xf8, 0x8f ;  /* 0x00000000008f781c */ /* 0x000fda0000703f70 */
[----:B------:R-:W-:Y:S05]  /*0970*/  @P0 BRA `(.L_x_6) ;  /* 0x00000004004c0947 */ /* 0x000fea0003800000 */
[----:B------:R-:W-:-:S13]  /*0980*/  LOP3.LUT P0, RZ, R18, 0x7fffffff, R3, 0xc8, !PT ;  /* 0x7fffffff12ff7812 */ /* 0x000fda000780c803 */
[----:B------:R-:W-:Y:S05]  /*0990*/  @!P0 BRA `(.L_x_7) ;  /* 0x00000004003c8947 */ /* 0x000fea0003800000 */
[C---:B------:R-:W-:Y:S02]  /*09a0*/  FSETP.NEU.FTZ.AND P1, PT, |R3|.reuse, +INF , PT ;  /* 0x7f8000000300780b */ /* 0x040fe40003f3d200 */
[----:B------:R-:W-:Y:S02]  /*09b0*/  FSETP.NEU.FTZ.AND P0, PT, |R0|, +INF , PT ;  /* 0x7f8000000000780b */ /* 0x000fe40003f1d200 */
[----:B------:R-:W-:-:S11]  /*09c0*/  FSETP.NEU.FTZ.AND P2, PT, |R3|, +INF , PT ;  /* 0x7f8000000300780b */ /* 0x000fd60003f5d200 */
[----:B------:R-:W-:Y:S05]  /*09d0*/  @!P0 BRA !P1, `(.L_x_7) ;  /* 0x00000004002c8947 */ /* 0x000fea0004800000 */
[----:B------:R-:W-:-:S04]  /*09e0*/  LOP3.LUT P1, RZ, R3, 0x7fffffff, RZ, 0xc0, !PT ;  /* 0x7fffffff03ff7812 */ /* 0x000fc8000782c0ff */
[----:B------:R-:W-:-:S13]  /*09f0*/  PLOP3.LUT P0, PT, P0, P1, PT, 0x2f, 0xf2 ;  /* 0x0000000000f2781c */ /* 0x000fda0000702577 */
[----:B------:R-:W-:Y:S05]  /*0a00*/  @P0 BRA `(.L_x_8) ;  /* 0x0000000400180947 */ /* 0x000fea0003800000 */
[----:B------:R-:W-:-:S04]  /*0a10*/  LOP3.LUT P0, RZ, R18, 0x7fffffff, RZ, 0xc0, !PT ;  /* 0x7fffffff12ff7812 */ /* 0x000fc8000780c0ff */
[----:B------:R-:W-:-:S13]  /*0a20*/  PLOP3.LUT P0, PT, P2, P0, PT, 0x2f, 0xf2 ;  /* 0x0000000000f2781c */ /* 0x000fda0001700577 */
[----:B------:R-:W-:Y:S05]  /*0a30*/  @P0 BRA `(.L_x_9) ;  /* 0x0000000400000947 */ /* 0x000fea0003800000 */
[----:B------:R-:W-:Y:S02]  /*0a40*/  ISETP.GE.AND P0, PT, R21, RZ, PT ;  /* 0x000000ff1500720c */ /* 0x000fe40003f06270 */
[----:B------:R-:W-:-:S11]  /*0a50*/  ISETP.GE.AND P1, PT, R19, RZ, PT ;  /* 0x000000ff1300720c */ /* 0x000fd60003f26270 */
[----:B------:R-:W-:Y:S02]  /*0a60*/  @P0 IMAD.MOV.U32 R17, RZ, RZ, RZ ;  /* 0x000000ffff110224 */ /* 0x000fe400078e00ff */
[----:B------:R-:W-:Y:S01]  /*0a70*/  @!P0 FFMA R3, R3, 1.84467440737095516160e+19, RZ ;  /* 0x5f80000003038823 */ /* 0x000fe200000000ff */
[----:B------:R-:W-:Y:S02]  /*0a80*/  @!P0 IMAD.MOV.U32 R17, RZ, RZ, -0x40 ;  /* 0xffffffc0ff118424 */ /* 0x000fe400078e00ff */
[----:B------:R-:W-:Y:S02]  /*0a90*/  @!P1 FFMA R18, R0, 1.84467440737095516160e+19, RZ ;  /* 0x5f80000000129823 */ /* 0x000fe400000000ff */
[----:B------:R-:W-:-:S07]  /*0aa0*/  @!P1 VIADD R17, R17, 0x40 ;  /* 0x0000004011119836 */ /* 0x000fce0000000000 */
.L_x_5:
[----:B------:R-:W-:Y:S01]  /*0ab0*/  LEA R19, R15, 0xc0800000, 0x17 ;  /* 0xc08000000f137811 */ /* 0x000fe200078eb8ff */
[----:B------:R-:W-:Y:S01]  /*0ac0*/  VIADD R20, R20, 0xffffff81 ;  /* 0xffffff8114147836 */ /* 0x000fe20000000000 */
[----:B------:R-:W-:Y:S03]  /*0ad0*/  BSSY.RECONVERGENT B2, `(.L_x_10) ;  /* 0x0000035000027945 */ /* 0x000fe60003800200 */
[----:B------:R-:W-:Y:S02]  /*0ae0*/  IMAD.IADD R19, R18, 0x1, -R19 ;  /* 0x0000000112137824 */ /* 0x000fe400078e0a13 */
[C---:B------:R-:W-:Y:S01]  /*0af0*/  IMAD R0, R20.reuse, -0x800000, R3 ;  /* 0xff80000014007824 */ /* 0x040fe200078e0203 */
[----:B------:R-:W-:Y:S01]  /*0b00*/  IADD3 R20, PT, PT, R20, 0x7f, -R15 ;  /* 0x0000007f14147810 */ /* 0x000fe20007ffe80f */
[----:B------:R-:W0:Y:S01]  /*0b10*/  MUFU.RCP R18, R19 ;  /* 0x0000001300127308 */ /* 0x000e220000001000 */
[----:B------:R-:W-:-:S03]  /*0b20*/  FADD.FTZ R21, -R19, -RZ ;  /* 0x800000ff13157221 */ /* 0x000fc60000010100 */
[----:B------:R-:W-:Y:S02]  /*0b30*/  IMAD.IADD R20, R20, 0x1, R17 ;  /* 0x0000000114147824 */ /* 0x000fe400078e0211 */
[----:B0-----:R-:W-:-:S04]  /*0b40*/  FFMA R23, R18, R21, 1 ;  /* 0x3f80000012177423 */ /* 0x001fc80000000015 */
[----:B------:R-:W-:-:S04]  /*0b50*/  FFMA R3, R18, R23, R18 ;  /* 0x0000001712037223 */ /* 0x000fc80000000012 */
[----:B------:R-:W-:-:S04]  /*0b60*/  FFMA R18, R0, R3, RZ ;  /* 0x0000000300127223 */ /* 0x000fc800000000ff */
[----:B------:R-:W-:-:S04]  /*0b70*/  FFMA R22, R21, R18, R0 ;  /* 0x0000001215167223 */ /* 0x000fc80000000000 */
[----:B------:R-:W-:-:S04]  /*0b80*/  FFMA R18, R3, R22, R18 ;  /* 0x0000001603127223 */ /* 0x000fc80000000012 */
[----:B------:R-:W-:-:S04]  /*0b90*/  FFMA R21, R21, R18, R0 ;  /* 0x0000001215157223 */ /* 0x000fc80000000000 */
[----:B------:R-:W-:-:S05]  /*0ba0*/  FFMA R0, R3, R21, R18 ;  /* 0x0000001503007223 */ /* 0x000fca0000000012 */
[----:B------:R-:W-:-:S04]  /*0bb0*/  SHF.R.U32.HI R15, RZ, 0x17, R0 ;  /* 0x00000017ff0f7819 */ /* 0x000fc80000011600 */
[----:B------:R-:W-:-:S05]  /*0bc0*/  LOP3.LUT R15, R15, 0xff, RZ, 0xc0, !PT ;  /* 0x000000ff0f0f7812 */ /* 0x000fca00078ec0ff */
[----:B------:R-:W-:-:S04]  /*0bd0*/  IMAD.IADD R19, R15, 0x1, R20 ;  /* 0x000000010f137824 */ /* 0x000fc800078e0214 */
[----:B------:R-:W-:-:S05]  /*0be0*/  VIADD R15, R19, 0xffffffff ;  /* 0xffffffff130f7836 */ /* 0x000fca0000000000 */
[----:B------:R-:W-:-:S13]  /*0bf0*/  ISETP.GE.U32.AND P0, PT, R15, 0xfe, PT ;  /* 0x000000fe0f00780c */ /* 0x000fda0003f06070 */
[----:B------:R-:W-:Y:S05]  /*0c00*/  @!P0 BRA `(.L_x_11) ;  /* 0x0000000000808947 */ /* 0x000fea0003800000 */
[----:B------:R-:W-:-:S13]  /*0c10*/  ISETP.GT.AND P0, PT, R19, 0xfe, PT ;  /* 0x000000fe1300780c */ /* 0x000fda0003f04270 */
[----:B------:R-:W-:Y:S05]  /*0c20*/  @P0 BRA `(.L_x_12) ;  /* 0x00000000006c0947 */ /* 0x000fea0003800000 */
[----:B------:R-:W-:-:S13]  /*0c30*/  ISETP.GE.AND P0, PT, R19, 0x1, PT ;  /* 0x000000011300780c */ /* 0x000fda0003f06270 */
[----:B------:R-:W-:Y:S05]  /*0c40*/  @P0 BRA `(.L_x_13) ;  /* 0x0000000000740947 */ /* 0x000fea0003800000 */
[----:B------:R-:W-:Y:S02]  /*0c50*/  ISETP.GE.AND P0, PT, R19, -0x18, PT ;  /* 0xffffffe81300780c */ /* 0x000fe40003f06270 */
[----:B------:R-:W-:-:S11]  /*0c60*/  LOP3.LUT R0, R0, 0x80000000, RZ, 0xc0, !PT ;  /* 0x8000000000007812 */ /* 0x000fd600078ec0ff */
[----:B------:R-:W-:Y:S05]  /*0c70*/  @!P0 BRA `(.L_x_13) ;  /* 0x0000000000688947 */ /* 0x000fea0003800000 */
[-CC-:B------:R-:W-:Y:S01]  /*0c80*/  FFMA.RZ R15, R3, R21.reuse, R18.reuse ;  /* 0x00000015030f7223 */ /* 0x180fe2000000c012 */
[C---:B------:R-:W-:Y:S01]  /*0c90*/  VIADD R20, R19.reuse, 0x20 ;  /* 0x0000002013147836 */ /* 0x040fe20000000000 */
[C---:B------:R-:W-:Y:S02]  /*0ca0*/  ISETP.NE.AND P2, PT, R19.reuse, RZ, PT ;  /* 0x000000ff1300720c */ /* 0x040fe40003f45270 */
[----:B------:R-:W-:Y:S02]  /*0cb0*/  ISETP.NE.AND P1, PT, R19, RZ, PT ;  /* 0x000000ff1300720c */ /* 0x000fe40003f25270 */
[----:B------:R-:W-:Y:S01]  /*0cc0*/  LOP3.LUT R17, R15, 0x7fffff, RZ, 0xc0, !PT ;  /* 0x007fffff0f117812 */ /* 0x000fe200078ec0ff */
[CCC-:B------:R-:W-:Y:S01]  /*0cd0*/  FFMA.RP R15, R3.reuse, R21.reuse, R18.reuse ;  /* 0x00000015030f7223 */ /* 0x1c0fe20000008012 */
[----:B------:R-:W-:Y:S01]  /*0ce0*/  FFMA.RM R18, R3, R21, R18 ;  /* 0x0000001503127223 */ /* 0x000fe20000004012 */
[----:B------:R-:W-:Y:S01]  /*0cf0*/  IMAD.MOV R3, RZ, RZ, -R19 ;  /* 0x000000ffff037224 */ /* 0x000fe200078e0a13 */
[----:B------:R-:W-:-:S03]  /*0d00*/  LOP3.LUT R17, R17, 0x800000, RZ, 0xfc, !PT ;  /* 0x0080000011117812 */ /* 0x000fc600078efcff */
[----:B------:R-:W-:Y:S02]  /*0d10*/  FSETP.NEU.FTZ.AND P0, PT, R15, R18, PT ;  /* 0x000000120f00720b */ /* 0x000fe40003f1d000 */
[----:B------:R-:W-:Y:S02]  /*0d20*/  SHF.L.U32 R20, R17, R20, RZ ;  /* 0x0000001411147219 */ /* 0x000fe400000006ff */
[----:B------:R-:W-:Y:S02]  /*0d30*/  SEL R18, R3, RZ, P2 ;  /* 0x000000ff03127207 */ /* 0x000fe40001000000 */
[----:B------:R-:W-:Y:S02]  /*0d40*/  ISETP.NE.AND P1, PT, R20, RZ, P1 ;  /* 0x000000ff1400720c */ /* 0x000fe40000f25270 */
[----:B------:R-:W-:Y:S02]  /*0d50*/  SHF.R.U32.HI R18, RZ, R18, R17 ;  /* 0x00000012ff127219 */ /* 0x000fe40000011611 */
[----:B------:R-:W-:-:S02]  /*0d60*/  PLOP3.LUT P0, PT, P0, P1, PT, 0xf8, 0x8f ;  /* 0x00000000008f781c */ /* 0x000fc40000703f70 */
[----:B------:R-:W-:Y:S02]  /*0d70*/  SHF.R.U32.HI R20, RZ, 0x1, R18 ;  /* 0x00000001ff147819 */ /* 0x000fe40000011612 */
[----:B------:R-:W-:-:S04]  /*0d80*/  SEL R3, RZ, 0x1, !P0 ;  /* 0x00000001ff037807 */ /* 0x000fc80004000000 */
[----:B------:R-:W-:-:S04]  /*0d90*/  LOP3.LUT R3, R3, 0x1, R20, 0xf8, !PT ;  /* 0x0000000103037812 */ /* 0x000fc800078ef814 */
[----:B------:R-:W-:-:S05]  /*0da0*/  LOP3.LUT R3, R3, R18, RZ, 0xc0, !PT ;  /* 0x0000001203037212 */ /* 0x000fca00078ec0ff */
[----:B------:R-:W-:-:S05]  /*0db0*/  IMAD.IADD R3, R20, 0x1, R3 ;  /* 0x0000000114037824 */ /* 0x000fca00078e0203 */
[----:B------:R-:W-:Y:S01]  /*0dc0*/  LOP3.LUT R0, R3, R0, RZ, 0xfc, !PT ;  /* 0x0000000003007212 */ /* 0x000fe200078efcff */
[----:B------:R-:W-:Y:S06]  /*0dd0*/  BRA `(.L_x_13) ;  /* 0x0000000000107947 */ /* 0x000fec0003800000 */
.L_x_12:
[----:B------:R-:W-:-:S04]  /*0de0*/  LOP3.LUT R0, R0, 0x80000000, RZ, 0xc0, !PT ;  /* 0x8000000000007812 */ /* 0x000fc800078ec0ff */
[----:B------:R-:W-:Y:S01]  /*0df0*/  LOP3.LUT R0, R0, 0x7f800000, RZ, 0xfc, !PT ;  /* 0x7f80000000007812 */ /* 0x000fe200078efcff */
[----:B------:R-:W-:Y:S06]  /*0e00*/  BRA `(.L_x_13) ;  /* 0x0000000000047947 */ /* 0x000fec0003800000 */
.L_x_11:
[----:B------:R-:W-:-:S07]  /*0e10*/  IMAD R0, R20, 0x800000, R0 ;  /* 0x0080000014007824 */ /* 0x000fce00078e0200 */
.L_x_13:
[----:B------:R-:W-:Y:S05]  /*0e20*/  BSYNC.RECONVERGENT B2 ;  /* 0x0000000000027941 */ /* 0x000fea0003800200 */
.L_x_10:
[----:B------:R-:W-:Y:S05]  /*0e30*/  BRA `(.L_x_14) ;  /* 0x0000000000207947 */ /* 0x000fea0003800000 */
.L_x_9:
[----:B------:R-:W-:-:S04]  /*0e40*/  LOP3.LUT R0, R18, 0x80000000, R3, 0x48, !PT ;  /* 0x8000000012007812 */ /* 0x000fc800078e4803 */
[----:B------:R-:W-:Y:S01]  /*0e50*/  LOP3.LUT R0, R0, 0x7f800000, RZ, 0xfc, !PT ;  /* 0x7f80000000007812 */ /* 0x000fe200078efcff */
[----:B------:R-:W-:Y:S06]  /*0e60*/  BRA `(.L_x_14) ;  /* 0x0000000000147947 */ /* 0x000fec0003800000 */
.L_x_8:
[----:B------:R-:W-:Y:S01]  /*0e70*/  LOP3.LUT R0, R18, 0x80000000, R3, 0x48, !PT ;  /* 0x8000000012007812 */ /* 0x000fe200078e4803 */
[----:B------:R-:W-:Y:S06]  /*0e80*/  BRA `(.L_x_14) ;  /* 0x00000000000c7947 */ /* 0x000fec0003800000 */
.L_x_7:
[----:B------:R-:W0:Y:S01]  /*0e90*/  MUFU.RSQ R0, -QNAN ;  /* 0xffc0000000007908 */ /* 0x000e220000001400 */
[----:B------:R-:W-:Y:S05]  /*0ea0*/  BRA `(.L_x_14) ;  /* 0x0000000000047947 */ /* 0x000fea0003800000 */
.L_x_6:
[----:B------:R-:W-:-:S07]  /*0eb0*/  FADD.FTZ R0, R3, R0 ;  /* 0x0000000003007221 */ /* 0x000fce0000010000 */
.L_x_14:
[----:B------:R-:W-:Y:S05]  /*0ec0*/  BSYNC.RECONVERGENT B1 ;  /* 0x0000000000017941 */ /* 0x000fea0003800200 */
.L_x_4:
[----:B------:R-:W-:-:S04]  /*0ed0*/  IMAD.MOV.U32 R17, RZ, RZ, 0x0 ;  /* 0x00000000ff117424 */ /* 0x000fc800078e00ff */
[----:B0-----:R-:W-:Y:S05]  /*0ee0*/  RET.REL.NODEC R16 `(_Z14local_variancePKhPfii) ;  /* 0xfffffff010447950 */ /* 0x001fea0003c3ffff */
.L_x_15:
[----:B------:R-:W-:-:S00]  /*0ef0*/  BRA `(.L_x_15) ;  /* 0xfffffffc00fc7947 */ /* 0x000fc0000383ffff */
[----:B------:R-:W-:-:S00]  /*0f00*/  NOP ;  /* 0x0000000000007918 */ /* 0x000fc00000000000 */
[----:B------:R-:W-:-:S00]  /*0f10*/  NOP ;  /* 0x0000000000007918 */ /* 0x000fc00000000000 */
[----:B------:R-:W-:-:S00]  /*0f20*/  NOP ;  /* 0x0000000000007918 */ /* 0x000fc00000000000 */
[----:B------:R-:W-:-:S00]  /*0f30*/  NOP ;  /* 0x0000000000007918 */ /* 0x000fc00000000000 */
[----:B------:R-:W-:-:S00]  /*0f40*/  NOP ;  /* 0x0000000000007918 */ /* 0x000fc00000000000 */
[----:B------:R-:W-:-:S00]  /*0f50*/  NOP ;  /* 0x0000000000007918 */ /* 0x000fc00000000000 */
[----:B------:R-:W-:-:S00]  /*0f60*/  NOP ;  /* 0x0000000000007918 */ /* 0x000fc00000000000 */
[----:B------:R-:W-:-:S00]  /*0f70*/  NOP ;  /* 0x0000000000007918 */ /* 0x000fc00000000000 */
.L_x_16:


//--------------------- .nv.shared.reserved.0     --------------------------
	.section	.nv.shared.reserved.0,"aw",@nobits
	.weak		__nv_reservedSMEM_offset_0_alias
	.size		__nv_reservedSMEM_offset_0_alias, 0, 64
	.other		__nv_reservedSMEM_offset_0_alias,@"STO_CUDA_RESERVED_SHARED STV_DEFAULT"
__nv_reservedSMEM_offset_0_alias:
	.zero		0
	.zero		64


//--------------------- .nv.constant0._Z14local_variancePKhPfii --------------------------
	.section	.nv.constant0._Z14local_variancePKhPfii,"a",@progbits
	.sectionflags	@""
	.align	4
.nv.constant0._Z14local_variancePKhPfii:
	.zero		920


//--------------------- SYMBOLS --------------------------

	.type		.nv.reservedSmem.offset0,@object
	.size		.nv.reservedSmem.offset0,0x4
